//
// Generated by NVIDIA NVVM Compiler
//
// Compiler Build ID: CL-36424714
// Cuda compilation tools, release 13.0, V13.0.88
// Based on NVVM 20.0.0
//

.version 9.0
.target sm_100
.address_size 64

	// .globl	_Z9scalarAddPfS_fi

.visible .entry _Z9scalarAddPfS_fi(
	.param .u64 .ptr .align 1 _Z9scalarAddPfS_fi_param_0,
	.param .u64 .ptr .align 1 _Z9scalarAddPfS_fi_param_1,
	.param .f32 _Z9scalarAddPfS_fi_param_2,
	.param .u32 _Z9scalarAddPfS_fi_param_3
)
{
	.reg .pred 	%p<2>;
	.reg .b32 	%r<6>;
	.reg .b32 	%f<4>;
	.reg .b64 	%rd<8>;

	ld.param.u64 	%rd1, [_Z9scalarAddPfS_fi_param_0];
	ld.param.u64 	%rd2, [_Z9scalarAddPfS_fi_param_1];
	ld.param.f32 	%f1, [_Z9scalarAddPfS_fi_param_2];
	ld.param.u32 	%r2, [_Z9scalarAddPfS_fi_param_3];
	mov.u32 	%r3, %ctaid.x;
	mov.u32 	%r4, %ntid.x;
	mov.u32 	%r5, %tid.x;
	mad.lo.s32 	%r1, %r3, %r4, %r5;
	setp.ge.s32 	%p1, %r1, %r2;
	@%p1 bra 	$L__BB0_2;
	cvta.to.global.u64 	%rd3, %rd1;
	cvta.to.global.u64 	%rd4, %rd2;
	mul.wide.s32 	%rd5, %r1, 4;
	add.s64 	%rd6, %rd3, %rd5;
	ld.global.f32 	%f2, [%rd6];
	add.f32 	%f3, %f1, %f2;
	add.s64 	%rd7, %rd4, %rd5;
	st.global.f32 	[%rd7], %f3;
$L__BB0_2:
	ret;

}


// ===== COMPILED SASS (sm_100) =====

	.target	sm_100

	.elftype	@"ET_EXEC"


//--------------------- .note.nv.tkinfo           --------------------------
	.section	.note.nv.tkinfo,"",@"SHT_NOTE"
	.sectionflags	@"SHF_NOTE_NV_TKINFO"
	.tkinfo
        /*0018*/ 	.word	0x00000002
        /*0030*/ 	.string	""
        /*0030*/ 	.string	"ptxas"
        /*0030*/ 	.string	"Cuda compilation tools, release 13.0, V13.0.88"
        /*0030*/ 	.string	"Build cuda_13.0.r13.0/compiler.36424714_0"
        /*0030*/ 	.string	"-arch sm_100 -m 64 "



//--------------------- .note.nv.cuinfo           --------------------------
	.section	.note.nv.cuinfo,"",@"SHT_NOTE"
	.sectionflags	@"SHF_NOTE_NV_CUINFO"
        /*0018*/ 	.short	0x0002
        /*001a*/ 	.short	0x0064
        /*001c*/ 	.short	0x0082
	.zero		2


//--------------------- .nv.info                  --------------------------
	.section	.nv.info,"",@"SHT_CUDA_INFO"
	.align	4


	//----- nvinfo : EIATTR_REGCOUNT
	.align		4
        /*0000*/ 	.byte	0x04, 0x2f
        /*0002*/ 	.short	(.L_1 - .L_0)
	.align		4
.L_0:
        /*0004*/ 	.word	index@(_Z9scalarAddPfS_fi)
        /*0008*/ 	.word	0x0000000a


	//----- nvinfo : EIATTR_FRAME_SIZE
	.align		4
.L_1:
        /*000c*/ 	.byte	0x04, 0x11
        /*000e*/ 	.short	(.L_3 - .L_2)
	.align		4
.L_2:
        /*0010*/ 	.word	index@(_Z9scalarAddPfS_fi)
        /*0014*/ 	.word	0x00000000


	//----- nvinfo : EIATTR_MIN_STACK_SIZE
	.align		4
.L_3:
        /*0018*/ 	.byte	0x04, 0x12
        /*001a*/ 	.short	(.L_5 - .L_4)
	.align		4
.L_4:
        /*001c*/ 	.word	index@(_Z9scalarAddPfS_fi)
        /*0020*/ 	.word	0x00000000
.L_5:


//--------------------- .nv.compat                --------------------------
	.section	.nv.compat,"",@"SHT_CUDA_COMPAT_INFO"
	.align	4
        /*0000*/ 	.byte	0x02, 0x09, 0x00, 0x00, 0x02, 0x02, 0x01, 0x00, 0x02, 0x05, 0x05, 0x00, 0x03, 0x07, 0x01, 0x01
        /*0010*/ 	.byte	0x02, 0x03, 0x00, 0x00, 0x02, 0x06, 0x01, 0x00, 0x04, 0x0b, 0x08, 0x00, 0x09, 0x00, 0x00, 0x00
        /*0020*/ 	.byte	0x00, 0x00, 0x00, 0x00


//--------------------- .nv.info._Z9scalarAddPfS_fi --------------------------
	.section	.nv.info._Z9scalarAddPfS_fi,"",@"SHT_CUDA_INFO"
	.sectionflags	@""
	.align	4


	//----- nvinfo : EIATTR_CUDA_API_VERSION
	.align		4
        /*0000*/ 	.byte	0x04, 0x37
        /*0002*/ 	.short	(.L_7 - .L_6)
.L_6:
        /*0004*/ 	.word	0x00000082


	//----- nvinfo : EIATTR_KPARAM_INFO
	.align		4
.L_7:
        /*0008*/ 	.byte	0x04, 0x17
        /*000a*/ 	.short	(.L_9 - .L_8)
.L_8:
        /*000c*/ 	.word	0x00000000
        /*0010*/ 	.short	0x0003
        /*0012*/ 	.short	0x0014
        /*0014*/ 	.byte	0x00, 0xf0, 0x11, 0x00


	//----- nvinfo : EIATTR_KPARAM_INFO
	.align		4
.L_9:
        /*0018*/ 	.byte	0x04, 0x17
        /*001a*/ 	.short	(.L_11 - .L_10)
.L_10:
        /*001c*/ 	.word	0x00000000
        /*0020*/ 	.short	0x0002
        /*0022*/ 	.short	0x0010
        /*0024*/ 	.byte	0x00, 0xf0, 0x11, 0x00


	//----- nvinfo : EIATTR_KPARAM_INFO
	.align		4
.L_11:
        /*0028*/ 	.byte	0x04, 0x17
        /*002a*/ 	.short	(.L_13 - .L_12)
.L_12:
        /*002c*/ 	.word	0x00000000
        /*0030*/ 	.short	0x0001
        /*0032*/ 	.short	0x0008
        /*0034*/ 	.byte	0x00, 0xf5, 0x21, 0x00


	//----- nvinfo : EIATTR_KPARAM_INFO
	.align		4
.L_13:
        /*0038*/ 	.byte	0x04, 0x17
        /*003a*/ 	.short	(.L_15 - .L_14)
.L_14:
        /*003c*/ 	.word	0x00000000
        /*0040*/ 	.short	0x0000
        /*0042*/ 	.short	0x0000
        /*0044*/ 	.byte	0x00, 0xf5, 0x21, 0x00


	//----- nvinfo : EIATTR_SPARSE_MMA_MASK
	.align		4
.L_15:
        /*0048*/ 	.byte	0x03, 0x50
        /*004a*/ 	.short	0x0000


	//----- nvinfo : EIATTR_MAXREG_COUNT
	.align		4
        /*004c*/ 	.byte	0x03, 0x1b
        /*004e*/ 	.short	0x00ff


	//----- nvinfo : EIATTR_MERCURY_ISA_VERSION
	.align		4
        /*0050*/ 	.byte	0x03, 0x5f
        /*0052*/ 	.short	0x0101


	//----- nvinfo : EIATTR_VRC_CTA_INIT_COUNT
	.align		4
        /*0054*/ 	.byte	0x02, 0x4a
	.zero		1
	.zero		1


	//----- nvinfo : EIATTR_EXIT_INSTR_OFFSETS
	.align		4
        /*0058*/ 	.byte	0x04, 0x1c
        /*005a*/ 	.short	(.L_17 - .L_16)


	//   ....[0]....
.L_16:
        /*005c*/ 	.word	0x00000070


	//   ....[1]....
        /*0060*/ 	.word	0x00000110


	//----- nvinfo : EIATTR_CBANK_PARAM_SIZE
	.align		4
.L_17:
        /*0064*/ 	.byte	0x03, 0x19
        /*0066*/ 	.short	0x0018


	//----- nvinfo : EIATTR_PARAM_CBANK
	.align		4
        /*0068*/ 	.byte	0x04, 0x0a
        /*006a*/ 	.short	(.L_19 - .L_18)
	.align		4
.L_18:
        /*006c*/ 	.word	index@(.nv.constant0._Z9scalarAddPfS_fi)
        /*0070*/ 	.short	0x0380
        /*0072*/ 	.short	0x0018


	//----- nvinfo : EIATTR_SW_WAR
	.align		4
.L_19:
        /*0074*/ 	.byte	0x04, 0x36
        /*0076*/ 	.short	(.L_21 - .L_20)
.L_20:
        /*0078*/ 	.word	0x00000008
.L_21:


//--------------------- .nv.callgraph             --------------------------
	.section	.nv.callgraph,"",@"SHT_CUDA_CALLGRAPH"
	.align	4
	.sectionentsize	8
	.align		4
        /*0000*/ 	.word	0x00000000
	.align		4
        /*0004*/ 	.word	0xffffffff
	.align		4
        /*0008*/ 	.word	0x00000000
	.align		4
        /*000c*/ 	.word	0xfffffffe
	.align		4
        /*0010*/ 	.word	0x00000000
	.align		4
        /*0014*/ 	.word	0xfffffffd
	.align		4
        /*0018*/ 	.word	0x00000000
	.align		4
        /*001c*/ 	.word	0xfffffffc


//--------------------- .text._Z9scalarAddPfS_fi  --------------------------
	.section	.text._Z9scalarAddPfS_fi,"ax",@progbits
	.align	128
        .global         _Z9scalarAddPfS_fi
        .type           _Z9scalarAddPfS_fi,@function
        .size           _Z9scalarAddPfS_fi,(.L_x_1 - _Z9scalarAddPfS_fi)
        .other          _Z9scalarAddPfS_fi,@"STO_CUDA_ENTRY STV_DEFAULT"
_Z9scalarAddPfS_fi:
.text._Z9scalarAddPfS_fi:
[----:B------:R-:W-:Y:S01]  /*0000*/  LDC R1, c[0x0][0x37c] ;  /* 0x0000df00ff017b82 */ /* 0x000fe20000000800 */
[----:B------:R-:W0:Y:S07]  /*0010*/  S2R R0, SR_TID.X ;  /* 0x0000000000007919 */ /* 0x000e2e0000002100 */
[----:B------:R-:W0:Y:S01]  /*0020*/  S2UR UR4, SR_CTAID.X ;  /* 0x00000000000479c3 */ /* 0x000e220000002500 */
[----:B------:R-:W1:Y:S07]  /*0030*/  LDCU UR5, c[0x0][0x394] ;  /* 0x00007280ff0577ac */ /* 0x000e6e0008000800 */
[----:B------:R-:W0:Y:S02]  /*0040*/  LDC R7, c[0x0][0x360] ;  /* 0x0000d800ff077b82 */ /* 0x000e240000000800 */
[----:B0-----:R-:W-:-:S05]  /*0050*/  IMAD R7, R7, UR4, R0 ;  /* 0x0000000407077c24 */ /* 0x001fca000f8e0200 */
[----:B-1----:R-:W-:-:S13]  /*0060*/  ISETP.GE.AND P0, PT, R7, UR5, PT ;  /* 0x0000000507007c0c */ /* 0x002fda000bf06270 */
[----:B------:R-:W-:Y:S05]  /*0070*/  @P0 EXIT ;  /* 0x000000000000094d */ /* 0x000fea0003800000 */
[----:B------:R-:W0:Y:S01]  /*0080*/  LDC.64 R2, c[0x0][0x380] ;  /* 0x0000e000ff027b82 */ /* 0x000e220000000a00 */
[----:B------:R-:W1:Y:S01]  /*0090*/  LDCU.64 UR4, c[0x0][0x358] ;  /* 0x00006b00ff0477ac */ /* 0x000e620008000a00 */
[----:B------:R-:W2:Y:S06]  /*00a0*/  LDCU UR6, c[0x0][0x390] ;  /* 0x00007200ff0677ac */ /* 0x000eac0008000800 */
[----:B------:R-:W3:Y:S01]  /*00b0*/  LDC.64 R4, c[0x0][0x388] ;  /* 0x0000e200ff047b82 */ /* 0x000ee20000000a00 */
[----:B0-----:R-:W-:-:S06]  /*00c0*/  IMAD.WIDE R2, R7, 0x4, R2 ;  /* 0x0000000407027825 */ /* 0x001fcc00078e0202 */
[----:B-1----:R-:W2:Y:S01]  /*00d0*/  LDG.E R2, desc[UR4][R2.64] ;  /* 0x0000000402027981 */ /* 0x002ea2000c1e1900 */
[----:B---3--:R-:W-:-:S04]  /*00e0*/  IMAD.WIDE R4, R7, 0x4, R4 ;  /* 0x0000000407047825 */ /* 0x008fc800078e0204 */
[----:B--2---:R-:W-:-:S05]  /*00f0*/  FADD R7, R2, UR6 ;  /* 0x0000000602077e21 */ /* 0x004fca0008000000 */
[----:B------:R-:W-:Y:S01]  /*0100*/  STG.E desc[UR4][R4.64], R7 ;  /* 0x0000000704007986 */ /* 0x000fe2000c101904 */
[----:B------:R-:W-:Y:S05]  /*0110*/  EXIT ;  /* 0x000000000000794d */ /* 0x000fea0003800000 */
.L_x_0:
[----:B------:R-:W-:-:S00]  /*0120*/  BRA `(.L_x_0) ;  /* 0xfffffffc00fc7947 */ /* 0x000fc0000383ffff */
[----:B------:R-:W-:-:S00]  /*0130*/  NOP ;  /* 0x0000000000007918 */ /* 0x000fc00000000000 */
        /* <DEDUP_REMOVED lines=12> */
.L_x_1:


//--------------------- .nv.shared.reserved.0     --------------------------
	.section	.nv.shared.reserved.0,"aw",@nobits
	.weak		__nv_reservedSMEM_offset_0_alias
	.size		__nv_reservedSMEM_offset_0_alias, 0, 64
	.other		__nv_reservedSMEM_offset_0_alias,@"STO_CUDA_RESERVED_SHARED STV_DEFAULT"
__nv_reservedSMEM_offset_0_alias:
	.zero		0
	.zero		64


//--------------------- .nv.constant0._Z9scalarAddPfS_fi --------------------------
	.section	.nv.constant0._Z9scalarAddPfS_fi,"a",@progbits
	.sectionflags	@""
	.align	4
.nv.constant0._Z9scalarAddPfS_fi:
	.zero		920


//--------------------- SYMBOLS --------------------------

	.type		.nv.reservedSmem.offset0,@object
	.size		.nv.reservedSmem.offset0,0x4
